//
// Generated by NVIDIA NVVM Compiler
//
// Compiler Build ID: CL-36424714
// Cuda compilation tools, release 13.0, V13.0.88
// Based on NVVM 20.0.0
//

.version 9.0
.target sm_100
.address_size 64

	// .globl	reparameterize_forward

.visible .entry reparameterize_forward(
	.param .u64 .ptr .align 1 reparameterize_forward_param_0,
	.param .u64 .ptr .align 1 reparameterize_forward_param_1,
	.param .u64 .ptr .align 1 reparameterize_forward_param_2,
	.param .u64 .ptr .align 1 reparameterize_forward_param_3,
	.param .u32 reparameterize_forward_param_4
)
{
	.reg .pred 	%p<2>;
	.reg .b32 	%r<11>;
	.reg .b32 	%f<18>;
	.reg .b64 	%rd<14>;

	ld.param.u64 	%rd1, [reparameterize_forward_param_0];
	ld.param.u64 	%rd2, [reparameterize_forward_param_1];
	ld.param.u64 	%rd3, [reparameterize_forward_param_2];
	ld.param.u64 	%rd4, [reparameterize_forward_param_3];
	ld.param.u32 	%r2, [reparameterize_forward_param_4];
	mov.u32 	%r3, %ctaid.x;
	mov.u32 	%r4, %ctaid.y;
	mov.u32 	%r5, %nctaid.x;
	mad.lo.s32 	%r6, %r4, %r5, %r3;
	mov.u32 	%r7, %ntid.x;
	mov.u32 	%r8, %tid.x;
	mad.lo.s32 	%r1, %r6, %r7, %r8;
	setp.ge.s32 	%p1, %r1, %r2;
	@%p1 bra 	$L__BB0_2;
	cvta.to.global.u64 	%rd5, %rd3;
	cvta.to.global.u64 	%rd6, %rd2;
	cvta.to.global.u64 	%rd7, %rd1;
	cvta.to.global.u64 	%rd8, %rd4;
	mul.wide.s32 	%rd9, %r1, 4;
	add.s64 	%rd10, %rd5, %rd9;
	ld.global.f32 	%f1, [%rd10];
	add.s64 	%rd11, %rd6, %rd9;
	ld.global.f32 	%f2, [%rd11];
	mul.f32 	%f3, %f2, 0f3F000000;
	fma.rn.f32 	%f4, %f3, 0f3BBB989D, 0f3F000000;
	cvt.sat.f32.f32 	%f5, %f4;
	mov.f32 	%f6, 0f4B400001;
	mov.f32 	%f7, 0f437C0000;
	fma.rm.f32 	%f8, %f5, %f7, %f6;
	add.f32 	%f9, %f8, 0fCB40007F;
	neg.f32 	%f10, %f9;
	fma.rn.f32 	%f11, %f3, 0f3FB8AA3B, %f10;
	fma.rn.f32 	%f12, %f3, 0f32A57060, %f11;
	mov.b32 	%r9, %f8;
	shl.b32 	%r10, %r9, 23;
	mov.b32 	%f13, %r10;
	ex2.approx.ftz.f32 	%f14, %f12;
	mul.f32 	%f15, %f14, %f13;
	add.s64 	%rd12, %rd7, %rd9;
	ld.global.f32 	%f16, [%rd12];
	fma.rn.f32 	%f17, %f1, %f15, %f16;
	add.s64 	%rd13, %rd8, %rd9;
	st.global.f32 	[%rd13], %f17;
$L__BB0_2:
	ret;

}
	// .globl	reparameterize_backward
.visible .entry reparameterize_backward(
	.param .u64 .ptr .align 1 reparameterize_backward_param_0,
	.param .u64 .ptr .align 1 reparameterize_backward_param_1,
	.param .u64 .ptr .align 1 reparameterize_backward_param_2,
	.param .u64 .ptr .align 1 reparameterize_backward_param_3,
	.param .u64 .ptr .align 1 reparameterize_backward_param_4,
	.param .u32 reparameterize_backward_param_5
)
{
	.reg .pred 	%p<2>;
	.reg .b32 	%r<11>;
	.reg .b32 	%f<24>;
	.reg .b64 	%rd<17>;

	ld.param.u64 	%rd1, [reparameterize_backward_param_0];
	ld.param.u64 	%rd2, [reparameterize_backward_param_1];
	ld.param.u64 	%rd3, [reparameterize_backward_param_2];
	ld.param.u64 	%rd4, [reparameterize_backward_param_3];
	ld.param.u64 	%rd5, [reparameterize_backward_param_4];
	ld.param.u32 	%r2, [reparameterize_backward_param_5];
	mov.u32 	%r3, %ctaid.x;
	mov.u32 	%r4, %ctaid.y;
	mov.u32 	%r5, %nctaid.x;
	mad.lo.s32 	%r6, %r4, %r5, %r3;
	mov.u32 	%r7, %ntid.x;
	mov.u32 	%r8, %tid.x;
	mad.lo.s32 	%r1, %r6, %r7, %r8;
	setp.ge.s32 	%p1, %r1, %r2;
	@%p1 bra 	$L__BB1_2;
	cvta.to.global.u64 	%rd6, %rd5;
	cvta.to.global.u64 	%rd7, %rd3;
	cvta.to.global.u64 	%rd8, %rd4;
	cvta.to.global.u64 	%rd9, %rd2;
	cvta.to.global.u64 	%rd10, %rd1;
	mul.wide.s32 	%rd11, %r1, 4;
	add.s64 	%rd12, %rd6, %rd11;
	ld.global.f32 	%f1, [%rd12];
	add.s64 	%rd13, %rd7, %rd11;
	ld.global.f32 	%f2, [%rd13];
	mul.f32 	%f3, %f1, %f2;
	add.s64 	%rd14, %rd8, %rd11;
	ld.global.f32 	%f4, [%rd14];
	mul.f32 	%f5, %f4, 0f3F000000;
	fma.rn.f32 	%f6, %f5, 0f3BBB989D, 0f3F000000;
	cvt.sat.f32.f32 	%f7, %f6;
	mov.f32 	%f8, 0f4B400001;
	mov.f32 	%f9, 0f437C0000;
	fma.rm.f32 	%f10, %f7, %f9, %f8;
	add.f32 	%f11, %f10, 0fCB40007F;
	neg.f32 	%f12, %f11;
	fma.rn.f32 	%f13, %f5, 0f3FB8AA3B, %f12;
	fma.rn.f32 	%f14, %f5, 0f32A57060, %f13;
	mov.b32 	%r9, %f10;
	shl.b32 	%r10, %r9, 23;
	mov.b32 	%f15, %r10;
	ex2.approx.ftz.f32 	%f16, %f14;
	mul.f32 	%f17, %f16, %f15;
	mul.f32 	%f18, %f3, %f17;
	add.s64 	%rd15, %rd9, %rd11;
	ld.global.f32 	%f19, [%rd15];
	fma.rn.f32 	%f20, %f18, 0f3F000000, %f19;
	st.global.f32 	[%rd15], %f20;
	ld.global.f32 	%f21, [%rd12];
	add.s64 	%rd16, %rd10, %rd11;
	ld.global.f32 	%f22, [%rd16];
	add.f32 	%f23, %f21, %f22;
	st.global.f32 	[%rd16], %f23;
$L__BB1_2:
	ret;

}
	// .globl	kl_loss
.visible .entry kl_loss(
	.param .u64 .ptr .align 1 kl_loss_param_0,
	.param .u64 .ptr .align 1 kl_loss_param_1,
	.param .f32 kl_loss_param_2,
	.param .u64 .ptr .align 1 kl_loss_param_3,
	.param .u32 kl_loss_param_4
)
{
	.reg .pred 	%p<11>;
	.reg .b32 	%r<22>;
	.reg .b32 	%f<84>;
	.reg .b64 	%rd<12>;

	ld.param.u64 	%rd1, [kl_loss_param_0];
	ld.param.u64 	%rd2, [kl_loss_param_1];
	ld.param.f32 	%f8, [kl_loss_param_2];
	ld.param.u64 	%rd3, [kl_loss_param_3];
	ld.param.u32 	%r2, [kl_loss_param_4];
	mov.u32 	%r3, %ctaid.x;
	mov.u32 	%r4, %ctaid.y;
	mov.u32 	%r5, %nctaid.x;
	mad.lo.s32 	%r6, %r4, %r5, %r3;
	mov.u32 	%r7, %ntid.x;
	mov.u32 	%r8, %tid.x;
	mad.lo.s32 	%r1, %r6, %r7, %r8;
	setp.ge.s32 	%p1, %r1, %r2;
	@%p1 bra 	$L__BB2_7;
	cvta.to.global.u64 	%rd4, %rd2;
	cvta.to.global.u64 	%rd5, %rd1;
	mul.wide.s32 	%rd6, %r1, 4;
	add.s64 	%rd7, %rd4, %rd6;
	ld.global.f32 	%f1, [%rd7];
	add.s64 	%rd8, %rd5, %rd6;
	ld.global.f32 	%f2, [%rd8];
	abs.f32 	%f3, %f2;
	setp.eq.f32 	%p2, %f2, 0f3F800000;
	mov.f32 	%f83, 0f3F800000;
	@%p2 bra 	$L__BB2_6;
	setp.num.f32 	%p3, %f3, %f3;
	@%p3 bra 	$L__BB2_4;
	mov.f32 	%f65, 0f40000000;
	add.rn.f32 	%f83, %f2, %f65;
	bra.uni 	$L__BB2_6;
$L__BB2_4:
	setp.lt.f32 	%p4, %f3, 0f00800000;
	mul.f32 	%f10, %f3, 0f4B800000;
	selp.f32 	%f11, %f10, %f3, %p4;
	mov.b32 	%r9, %f11;
	add.s32 	%r10, %r9, -1060439283;
	and.b32  	%r11, %r10, -8388608;
	sub.s32 	%r12, %r9, %r11;
	mov.b32 	%f12, %r12;
	cvt.rn.f32.s32 	%f13, %r11;
	selp.f32 	%f14, 0fC1C00000, 0f00000000, %p4;
	fma.rn.f32 	%f15, %f13, 0f34000000, %f14;
	add.f32 	%f16, %f12, 0fBF800000;
	add.f32 	%f17, %f12, 0f3F800000;
	rcp.approx.ftz.f32 	%f18, %f17;
	add.f32 	%f19, %f16, %f16;
	mul.f32 	%f20, %f19, %f18;
	mul.f32 	%f21, %f20, %f20;
	neg.f32 	%f22, %f20;
	sub.f32 	%f23, %f16, %f20;
	add.f32 	%f24, %f23, %f23;
	fma.rn.f32 	%f25, %f22, %f16, %f24;
	mul.rn.f32 	%f26, %f18, %f25;
	fma.rn.f32 	%f27, %f21, 0f3A2C32E4, 0f3B52E7DB;
	fma.rn.f32 	%f28, %f27, %f21, 0f3C93BB73;
	fma.rn.f32 	%f29, %f28, %f21, 0f3DF6384F;
	mul.rn.f32 	%f30, %f29, %f21;
	fma.rn.f32 	%f31, %f20, 0f3FB8AA3B, %f15;
	mul.f32 	%f32, %f30, 0f40400000;
	sub.f32 	%f33, %f15, %f31;
	fma.rn.f32 	%f34, %f20, 0f3FB8AA3B, %f33;
	fma.rn.f32 	%f35, %f26, 0f3FB8AA3B, %f34;
	fma.rn.f32 	%f36, %f20, 0f32A55E34, %f35;
	fma.rn.f32 	%f37, %f32, %f26, %f36;
	fma.rn.f32 	%f38, %f30, %f20, %f37;
	add.rn.f32 	%f39, %f31, %f38;
	mov.f32 	%f40, 0f40000000;
	mul.rn.f32 	%f41, %f39, %f40;
	cvt.rni.f32.f32 	%f42, %f41;
	sub.f32 	%f43, %f41, %f42;
	neg.f32 	%f44, %f41;
	fma.rn.f32 	%f45, %f39, 0f40000000, %f44;
	neg.f32 	%f46, %f31;
	add.rn.f32 	%f47, %f39, %f46;
	neg.f32 	%f48, %f47;
	add.rn.f32 	%f49, %f38, %f48;
	fma.rn.f32 	%f50, %f49, 0f40000000, %f45;
	add.f32 	%f51, %f43, %f50;
	setp.gt.f32 	%p5, %f42, 0f00000000;
	selp.b32 	%r13, 0, -2097152000, %p5;
	setp.neu.f32 	%p6, %f2, 0f00000000;
	setp.neu.f32 	%p7, %f3, 0f7F800000;
	setp.lt.f32 	%p8, %f41, 0f00000000;
	selp.f32 	%f52, 0f00000000, 0f7F800000, %p8;
	abs.f32 	%f53, %f41;
	setp.gt.f32 	%p9, %f53, 0f43180000;
	cvt.rzi.s32.f32 	%r14, %f42;
	shl.b32 	%r15, %r14, 23;
	sub.s32 	%r16, %r15, %r13;
	mov.b32 	%f54, %r16;
	add.s32 	%r17, %r13, 2130706432;
	mov.b32 	%f55, %r17;
	fma.rn.f32 	%f56, %f51, 0f391FCB8E, 0f3AAF85ED;
	fma.rn.f32 	%f57, %f56, %f51, 0f3C1D9856;
	fma.rn.f32 	%f58, %f57, %f51, 0f3D6357BB;
	fma.rn.f32 	%f59, %f58, %f51, 0f3E75FDEC;
	fma.rn.f32 	%f60, %f59, %f51, 0f3F317218;
	fma.rn.f32 	%f61, %f60, %f51, 0f3F800000;
	mul.f32 	%f62, %f61, %f55;
	mul.f32 	%f63, %f62, %f54;
	selp.f32 	%f83, %f52, %f63, %p9;
	and.pred  	%p10, %p6, %p7;
	@%p10 bra 	$L__BB2_6;
	add.f32 	%f64, %f2, %f2;
	mov.b32 	%r18, %f64;
	and.b32  	%r19, %r18, 2147483647;
	mov.b32 	%f83, %r19;
$L__BB2_6:
	add.f32 	%f66, %f1, 0f3F800000;
	sub.f32 	%f67, %f66, %f83;
	fma.rn.f32 	%f68, %f1, 0f3BBB989D, 0f3F000000;
	cvt.sat.f32.f32 	%f69, %f68;
	mov.f32 	%f70, 0f4B400001;
	mov.f32 	%f71, 0f437C0000;
	fma.rm.f32 	%f72, %f69, %f71, %f70;
	add.f32 	%f73, %f72, 0fCB40007F;
	neg.f32 	%f74, %f73;
	fma.rn.f32 	%f75, %f1, 0f3FB8AA3B, %f74;
	fma.rn.f32 	%f76, %f1, 0f32A57060, %f75;
	mov.b32 	%r20, %f72;
	shl.b32 	%r21, %r20, 23;
	mov.b32 	%f77, %r21;
	ex2.approx.ftz.f32 	%f78, %f76;
	mul.f32 	%f79, %f78, %f77;
	sub.f32 	%f80, %f67, %f79;
	mul.f32 	%f81, %f80, 0fBF000000;
	mul.f32 	%f82, %f8, %f81;
	cvta.to.global.u64 	%rd9, %rd3;
	add.s64 	%rd11, %rd9, %rd6;
	st.global.f32 	[%rd11], %f82;
$L__BB2_7:
	ret;

}
	// .globl	kl_loss_back
.visible .entry kl_loss_back(
	.param .u64 .ptr .align 1 kl_loss_back_param_0,
	.param .u64 .ptr .align 1 kl_loss_back_param_1,
	.param .f32 kl_loss_back_param_2,
	.param .u64 .ptr .align 1 kl_loss_back_param_3,
	.param .u64 .ptr .align 1 kl_loss_back_param_4,
	.param .u32 kl_loss_back_param_5,
	.param .u32 kl_loss_back_param_6
)
{
	.reg .pred 	%p<2>;
	.reg .b32 	%r<11>;
	.reg .b32 	%f<21>;
	.reg .b64 	%rd<14>;

	ld.param.u64 	%rd1, [kl_loss_back_param_0];
	ld.param.u64 	%rd2, [kl_loss_back_param_1];
	ld.param.f32 	%f1, [kl_loss_back_param_2];
	ld.param.u64 	%rd3, [kl_loss_back_param_3];
	ld.param.u64 	%rd4, [kl_loss_back_param_4];
	ld.param.u32 	%r2, [kl_loss_back_param_6];
	mov.u32 	%r3, %ctaid.x;
	mov.u32 	%r4, %ctaid.y;
	mov.u32 	%r5, %nctaid.x;
	mad.lo.s32 	%r6, %r4, %r5, %r3;
	mov.u32 	%r7, %ntid.x;
	mov.u32 	%r8, %tid.x;
	mad.lo.s32 	%r1, %r6, %r7, %r8;
	setp.ge.s32 	%p1, %r1, %r2;
	@%p1 bra 	$L__BB3_2;
	cvta.to.global.u64 	%rd5, %rd1;
	cvta.to.global.u64 	%rd6, %rd3;
	cvta.to.global.u64 	%rd7, %rd2;
	cvta.to.global.u64 	%rd8, %rd4;
	mul.wide.s32 	%rd9, %r1, 4;
	add.s64 	%rd10, %rd5, %rd9;
	ld.global.f32 	%f2, [%rd10];
	mul.f32 	%f3, %f1, %f2;
	add.s64 	%rd11, %rd6, %rd9;
	st.global.f32 	[%rd11], %f3;
	mul.f32 	%f4, %f1, 0fBF000000;
	add.s64 	%rd12, %rd7, %rd9;
	ld.global.f32 	%f5, [%rd12];
	fma.rn.f32 	%f6, %f5, 0f3BBB989D, 0f3F000000;
	cvt.sat.f32.f32 	%f7, %f6;
	mov.f32 	%f8, 0f4B400001;
	mov.f32 	%f9, 0f437C0000;
	fma.rm.f32 	%f10, %f7, %f9, %f8;
	add.f32 	%f11, %f10, 0fCB40007F;
	neg.f32 	%f12, %f11;
	fma.rn.f32 	%f13, %f5, 0f3FB8AA3B, %f12;
	fma.rn.f32 	%f14, %f5, 0f32A57060, %f13;
	mov.b32 	%r9, %f10;
	shl.b32 	%r10, %r9, 23;
	mov.b32 	%f15, %r10;
	ex2.approx.ftz.f32 	%f16, %f14;
	mul.f32 	%f17, %f16, %f15;
	mov.f32 	%f18, 0f3F800000;
	sub.f32 	%f19, %f18, %f17;
	mul.f32 	%f20, %f4, %f19;
	add.s64 	%rd13, %rd8, %rd9;
	st.global.f32 	[%rd13], %f20;
$L__BB3_2:
	ret;

}


// ===== COMPILED SASS (sm_100) =====

	.target	sm_100

	.elftype	@"ET_EXEC"


//--------------------- .note.nv.tkinfo           --------------------------
	.section	.note.nv.tkinfo,"",@"SHT_NOTE"
	.sectionflags	@"SHF_NOTE_NV_TKINFO"
	.tkinfo
        /*0018*/ 	.word	0x00000002
        /*0030*/ 	.string	""
        /*0030*/ 	.string	"ptxas"
        /*0030*/ 	.string	"Cuda compilation tools, release 13.0, V13.0.88"
        /*0030*/ 	.string	"Build cuda_13.0.r13.0/compiler.36424714_0"
        /*0030*/ 	.string	"-arch sm_100 -m 64 "



//--------------------- .note.nv.cuinfo           --------------------------
	.section	.note.nv.cuinfo,"",@"SHT_NOTE"
	.sectionflags	@"SHF_NOTE_NV_CUINFO"
        /*0018*/ 	.short	0x0002
        /*001a*/ 	.short	0x0064
        /*001c*/ 	.short	0x0082
	.zero		2


//--------------------- .nv.info                  --------------------------
	.section	.nv.info,"",@"SHT_CUDA_INFO"
	.align	4


	//----- nvinfo : EIATTR_REGCOUNT
	.align		4
        /*0000*/ 	.byte	0x04, 0x2f
        /*0002*/ 	.short	(.L_1 - .L_0)
	.align		4
.L_0:
        /*0004*/ 	.word	index@(reparameterize_forward)
        /*0008*/ 	.word	0x00000012


	//----- nvinfo : EIATTR_FRAME_SIZE
	.align		4
.L_1:
        /*000c*/ 	.byte	0x04, 0x11
        /*000e*/ 	.short	(.L_3 - .L_2)
	.align		4
.L_2:
        /*0010*/ 	.word	index@(reparameterize_forward)
        /*0014*/ 	.word	0x00000000


	//----- nvinfo : EIATTR_REGCOUNT
	.align		4
.L_3:
        /*0018*/ 	.byte	0x04, 0x2f
        /*001a*/ 	.short	(.L_5 - .L_4)
	.align		4
.L_4:
        /*001c*/ 	.word	index@(reparameterize_backward)
        /*0020*/ 	.word	0x00000011


	//----- nvinfo : EIATTR_FRAME_SIZE
	.align		4
.L_5:
        /*0024*/ 	.byte	0x04, 0x11
        /*0026*/ 	.short	(.L_7 - .L_6)
	.align		4
.L_6:
        /*0028*/ 	.word	index@(reparameterize_backward)
        /*002c*/ 	.word	0x00000000


	//----- nvinfo : EIATTR_REGCOUNT
	.align		4
.L_7:
        /*0030*/ 	.byte	0x04, 0x2f
        /*0032*/ 	.short	(.L_9 - .L_8)
	.align		4
.L_8:
        /*0034*/ 	.word	index@(kl_loss)
        /*0038*/ 	.word	0x00000013


	//----- nvinfo : EIATTR_FRAME_SIZE
	.align		4
.L_9:
        /*003c*/ 	.byte	0x04, 0x11
        /*003e*/ 	.short	(.L_11 - .L_10)
	.align		4
.L_10:
        /*0040*/ 	.word	index@(kl_loss)
        /*0044*/ 	.word	0x00000000


	//----- nvinfo : EIATTR_REGCOUNT
	.align		4
.L_11:
        /*0048*/ 	.byte	0x04, 0x2f
        /*004a*/ 	.short	(.L_13 - .L_12)
	.align		4
.L_12:
        /*004c*/ 	.word	index@(kl_loss_back)
        /*0050*/ 	.word	0x00000012


	//----- nvinfo : EIATTR_FRAME_SIZE
	.align		4
.L_13:
        /*0054*/ 	.byte	0x04, 0x11
        /*0056*/ 	.short	(.L_15 - .L_14)
	.align		4
.L_14:
        /*0058*/ 	.word	index@(kl_loss_back)
        /*005c*/ 	.word	0x00000000


	//----- nvinfo : EIATTR_MIN_STACK_SIZE
	.align		4
.L_15:
        /*0060*/ 	.byte	0x04, 0x12
        /*0062*/ 	.short	(.L_17 - .L_16)
	.align		4
.L_16:
        /*0064*/ 	.word	index@(kl_loss_back)
        /*0068*/ 	.word	0x00000000


	//----- nvinfo : EIATTR_MIN_STACK_SIZE
	.align		4
.L_17:
        /*006c*/ 	.byte	0x04, 0x12
        /*006e*/ 	.short	(.L_19 - .L_18)
	.align		4
.L_18:
        /*0070*/ 	.word	index@(kl_loss)
        /*0074*/ 	.word	0x00000000


	//----- nvinfo : EIATTR_MIN_STACK_SIZE
	.align		4
.L_19:
        /*0078*/ 	.byte	0x04, 0x12
        /*007a*/ 	.short	(.L_21 - .L_20)
	.align		4
.L_20:
        /*007c*/ 	.word	index@(reparameterize_backward)
        /*0080*/ 	.word	0x00000000


	//----- nvinfo : EIATTR_MIN_STACK_SIZE
	.align		4
.L_21:
        /*0084*/ 	.byte	0x04, 0x12
        /*0086*/ 	.short	(.L_23 - .L_22)
	.align		4
.L_22:
        /*0088*/ 	.word	index@(reparameterize_forward)
        /*008c*/ 	.word	0x00000000
.L_23:


//--------------------- .nv.compat                --------------------------
	.section	.nv.compat,"",@"SHT_CUDA_COMPAT_INFO"
	.align	4
        /*0000*/ 	.byte	0x02, 0x09, 0x00, 0x00, 0x02, 0x02, 0x01, 0x00, 0x02, 0x05, 0x05, 0x00, 0x03, 0x07, 0x01, 0x01
        /*0010*/ 	.byte	0x02, 0x03, 0x00, 0x00, 0x02, 0x06, 0x01, 0x00, 0x04, 0x0b, 0x08, 0x00, 0x01, 0x00, 0x00, 0x00
        /*0020*/ 	.byte	0x00, 0x00, 0x00, 0x00


//--------------------- .nv.info.kl_loss_back     --------------------------
	.section	.nv.info.kl_loss_back,"",@"SHT_CUDA_INFO"
	.sectionflags	@""
	.align	4


	//----- nvinfo : EIATTR_CUDA_API_VERSION
	.align		4
        /*0000*/ 	.byte	0x04, 0x37
        /*0002*/ 	.short	(.L_25 - .L_24)
.L_24:
        /*0004*/ 	.word	0x00000082


	//----- nvinfo : EIATTR_KPARAM_INFO
	.align		4
.L_25:
        /*0008*/ 	.byte	0x04, 0x17
        /*000a*/ 	.short	(.L_27 - .L_26)
.L_26:
        /*000c*/ 	.word	0x00000000
        /*0010*/ 	.short	0x0006
        /*0012*/ 	.short	0x002c
        /*0014*/ 	.byte	0x00, 0xf0, 0x11, 0x00


	//----- nvinfo : EIATTR_KPARAM_INFO
	.align		4
.L_27:
        /*0018*/ 	.byte	0x04, 0x17
        /*001a*/ 	.short	(.L_29 - .L_28)
.L_28:
        /*001c*/ 	.word	0x00000000
        /*0020*/ 	.short	0x0005
        /*0022*/ 	.short	0x0028
        /*0024*/ 	.byte	0x00, 0xf0, 0x11, 0x00


	//----- nvinfo : EIATTR_KPARAM_INFO
	.align		4
.L_29:
        /*0028*/ 	.byte	0x04, 0x17
        /*002a*/ 	.short	(.L_31 - .L_30)
.L_30:
        /*002c*/ 	.word	0x00000000
        /*0030*/ 	.short	0x0004
        /*0032*/ 	.short	0x0020
        /*0034*/ 	.byte	0x00, 0xf5, 0x21, 0x00


	//----- nvinfo : EIATTR_KPARAM_INFO
	.align		4
.L_31:
        /*0038*/ 	.byte	0x04, 0x17
        /*003a*/ 	.short	(.L_33 - .L_32)
.L_32:
        /*003c*/ 	.word	0x00000000
        /*0040*/ 	.short	0x0003
        /*0042*/ 	.short	0x0018
        /*0044*/ 	.byte	0x00, 0xf5, 0x21, 0x00


	//----- nvinfo : EIATTR_KPARAM_INFO
	.align		4
.L_33:
        /*0048*/ 	.byte	0x04, 0x17
        /*004a*/ 	.short	(.L_35 - .L_34)
.L_34:
        /*004c*/ 	.word	0x00000000
        /*0050*/ 	.short	0x0002
        /*0052*/ 	.short	0x0010
        /*0054*/ 	.byte	0x00, 0xf0, 0x11, 0x00


	//----- nvinfo : EIATTR_KPARAM_INFO
	.align		4
.L_35:
        /*0058*/ 	.byte	0x04, 0x17
        /*005a*/ 	.short	(.L_37 - .L_36)
.L_36:
        /*005c*/ 	.word	0x00000000
        /*0060*/ 	.short	0x0001
        /*0062*/ 	.short	0x0008
        /*0064*/ 	.byte	0x00, 0xf5, 0x21, 0x00


	//----- nvinfo : EIATTR_KPARAM_INFO
	.align		4
.L_37:
        /*0068*/ 	.byte	0x04, 0x17
        /*006a*/ 	.short	(.L_39 - .L_38)
.L_38:
        /*006c*/ 	.word	0x00000000
        /*0070*/ 	.short	0x0000
        /*0072*/ 	.short	0x0000
        /*0074*/ 	.byte	0x00, 0xf5, 0x21, 0x00


	//----- nvinfo : EIATTR_SPARSE_MMA_MASK
	.align		4
.L_39:
        /*0078*/ 	.byte	0x03, 0x50
        /*007a*/ 	.short	0x0000


	//----- nvinfo : EIATTR_MAXREG_COUNT
	.align		4
        /*007c*/ 	.byte	0x03, 0x1b
        /*007e*/ 	.short	0x00ff


	//----- nvinfo : EIATTR_MERCURY_ISA_VERSION
	.align		4
        /*0080*/ 	.byte	0x03, 0x5f
        /*0082*/ 	.short	0x0101


	//----- nvinfo : EIATTR_VRC_CTA_INIT_COUNT
	.align		4
        /*0084*/ 	.byte	0x02, 0x4a
	.zero		1
	.zero		1


	//----- nvinfo : EIATTR_EXIT_INSTR_OFFSETS
	.align		4
        /*0088*/ 	.byte	0x04, 0x1c
        /*008a*/ 	.short	(.L_41 - .L_40)


	//   ....[0]....
.L_40:
        /*008c*/ 	.word	0x000000a0


	//   ....[1]....
        /*0090*/ 	.word	0x00000260


	//----- nvinfo : EIATTR_CBANK_PARAM_SIZE
	.align		4
.L_41:
        /*0094*/ 	.byte	0x03, 0x19
        /*0096*/ 	.short	0x0030


	//----- nvinfo : EIATTR_PARAM_CBANK
	.align		4
        /*0098*/ 	.byte	0x04, 0x0a
        /*009a*/ 	.short	(.L_43 - .L_42)
	.align		4
.L_42:
        /*009c*/ 	.word	index@(.nv.constant0.kl_loss_back)
        /*00a0*/ 	.short	0x0380
        /*00a2*/ 	.short	0x0030


	//----- nvinfo : EIATTR_SW_WAR
	.align		4
.L_43:
        /*00a4*/ 	.byte	0x04, 0x36
        /*00a6*/ 	.short	(.L_45 - .L_44)
.L_44:
        /*00a8*/ 	.word	0x00000008
.L_45:


//--------------------- .nv.info.kl_loss          --------------------------
	.section	.nv.info.kl_loss,"",@"SHT_CUDA_INFO"
	.sectionflags	@""
	.align	4


	//----- nvinfo : EIATTR_CUDA_API_VERSION
	.align		4
        /*0000*/ 	.byte	0x04, 0x37
        /*0002*/ 	.short	(.L_47 - .L_46)
.L_46:
        /*0004*/ 	.word	0x00000082


	//----- nvinfo : EIATTR_KPARAM_INFO
	.align		4
.L_47:
        /*0008*/ 	.byte	0x04, 0x17
        /*000a*/ 	.short	(.L_49 - .L_48)
.L_48:
        /*000c*/ 	.word	0x00000000
        /*0010*/ 	.short	0x0004
        /*0012*/ 	.short	0x0020
        /*0014*/ 	.byte	0x00, 0xf0, 0x11, 0x00


	//----- nvinfo : EIATTR_KPARAM_INFO
	.align		4
.L_49:
        /*0018*/ 	.byte	0x04, 0x17
        /*001a*/ 	.short	(.L_51 - .L_50)
.L_50:
        /*001c*/ 	.word	0x00000000
        /*0020*/ 	.short	0x0003
        /*0022*/ 	.short	0x0018
        /*0024*/ 	.byte	0x00, 0xf5, 0x21, 0x00


	//----- nvinfo : EIATTR_KPARAM_INFO
	.align		4
.L_51:
        /*0028*/ 	.byte	0x04, 0x17
        /*002a*/ 	.short	(.L_53 - .L_52)
.L_52:
        /*002c*/ 	.word	0x00000000
        /*0030*/ 	.short	0x0002
        /*0032*/ 	.short	0x0010
        /*0034*/ 	.byte	0x00, 0xf0, 0x11, 0x00


	//----- nvinfo : EIATTR_KPARAM_INFO
	.align		4
.L_53:
        /*0038*/ 	.byte	0x04, 0x17
        /*003a*/ 	.short	(.L_55 - .L_54)
.L_54:
        /*003c*/ 	.word	0x00000000
        /*0040*/ 	.short	0x0001
        /*0042*/ 	.short	0x0008
        /*0044*/ 	.byte	0x00, 0xf5, 0x21, 0x00


	//----- nvinfo : EIATTR_KPARAM_INFO
	.align		4
.L_55:
        /*0048*/ 	.byte	0x04, 0x17
        /*004a*/ 	.short	(.L_57 - .L_56)
.L_56:
        /*004c*/ 	.word	0x00000000
        /*0050*/ 	.short	0x0000
        /*0052*/ 	.short	0x0000
        /*0054*/ 	.byte	0x00, 0xf5, 0x21, 0x00


	//----- nvinfo : EIATTR_SPARSE_MMA_MASK
	.align		4
.L_57:
        /*0058*/ 	.byte	0x03, 0x50
        /*005a*/ 	.short	0x0000


	//----- nvinfo : EIATTR_MAXREG_COUNT
	.align		4
        /*005c*/ 	.byte	0x03, 0x1b
        /*005e*/ 	.short	0x00ff


	//----- nvinfo : EIATTR_MERCURY_ISA_VERSION
	.align		4
        /*0060*/ 	.byte	0x03, 0x5f
        /*0062*/ 	.short	0x0101


	//----- nvinfo : EIATTR_VRC_CTA_INIT_COUNT
	.align		4
        /*0064*/ 	.byte	0x02, 0x4a
	.zero		1
	.zero		1


	//----- nvinfo : EIATTR_EXIT_INSTR_OFFSETS
	.align		4
        /*0068*/ 	.byte	0x04, 0x1c
        /*006a*/ 	.short	(.L_59 - .L_58)


	//   ....[0]....
.L_58:
        /*006c*/ 	.word	0x000000a0


	//   ....[1]....
        /*0070*/ 	.word	0x000006a0


	//----- nvinfo : EIATTR_CRS_STACK_SIZE
	.align		4
.L_59:
        /*0074*/ 	.byte	0x04, 0x1e
        /*0076*/ 	.short	(.L_61 - .L_60)
.L_60:
        /*0078*/ 	.word	0x00000000


	//----- nvinfo : EIATTR_CBANK_PARAM_SIZE
	.align		4
.L_61:
        /*007c*/ 	.byte	0x03, 0x19
        /*007e*/ 	.short	0x0024


	//----- nvinfo : EIATTR_PARAM_CBANK
	.align		4
        /*0080*/ 	.byte	0x04, 0x0a
        /*0082*/ 	.short	(.L_63 - .L_62)
	.align		4
.L_62:
        /*0084*/ 	.word	index@(.nv.constant0.kl_loss)
        /*0088*/ 	.short	0x0380
        /*008a*/ 	.short	0x0024


	//----- nvinfo : EIATTR_SW_WAR
	.align		4
.L_63:
        /*008c*/ 	.byte	0x04, 0x36
        /*008e*/ 	.short	(.L_65 - .L_64)
.L_64:
        /*0090*/ 	.word	0x00000008
.L_65:


//--------------------- .nv.info.reparameterize_backward --------------------------
	.section	.nv.info.reparameterize_backward,"",@"SHT_CUDA_INFO"
	.sectionflags	@""
	.align	4


	//----- nvinfo : EIATTR_CUDA_API_VERSION
	.align		4
        /*0000*/ 	.byte	0x04, 0x37
        /*0002*/ 	.short	(.L_67 - .L_66)
.L_66:
        /*0004*/ 	.word	0x00000082


	//----- nvinfo : EIATTR_KPARAM_INFO
	.align		4
.L_67:
        /*0008*/ 	.byte	0x04, 0x17
        /*000a*/ 	.short	(.L_69 - .L_68)
.L_68:
        /*000c*/ 	.word	0x00000000
        /*0010*/ 	.short	0x0005
        /*0012*/ 	.short	0x0028
        /*0014*/ 	.byte	0x00, 0xf0, 0x11, 0x00


	//----- nvinfo : EIATTR_KPARAM_INFO
	.align		4
.L_69:
        /*0018*/ 	.byte	0x04, 0x17
        /*001a*/ 	.short	(.L_71 - .L_70)
.L_70:
        /*001c*/ 	.word	0x00000000
        /*0020*/ 	.short	0x0004
        /*0022*/ 	.short	0x0020
        /*0024*/ 	.byte	0x00, 0xf5, 0x21, 0x00


	//----- nvinfo : EIATTR_KPARAM_INFO
	.align		4
.L_71:
        /*0028*/ 	.byte	0x04, 0x17
        /*002a*/ 	.short	(.L_73 - .L_72)
.L_72:
        /*002c*/ 	.word	0x00000000
        /*0030*/ 	.short	0x0003
        /*0032*/ 	.short	0x0018
        /*0034*/ 	.byte	0x00, 0xf5, 0x21, 0x00


	//----- nvinfo : EIATTR_KPARAM_INFO
	.align		4
.L_73:
        /*0038*/ 	.byte	0x04, 0x17
        /*003a*/ 	.short	(.L_75 - .L_74)
.L_74:
        /*003c*/ 	.word	0x00000000
        /*0040*/ 	.short	0x0002
        /*0042*/ 	.short	0x0010
        /*0044*/ 	.byte	0x00, 0xf5, 0x21, 0x00


	//----- nvinfo : EIATTR_KPARAM_INFO
	.align		4
.L_75:
        /*0048*/ 	.byte	0x04, 0x17
        /*004a*/ 	.short	(.L_77 - .L_76)
.L_76:
        /*004c*/ 	.word	0x00000000
        /*0050*/ 	.short	0x0001
        /*0052*/ 	.short	0x0008
        /*0054*/ 	.byte	0x00, 0xf5, 0x21, 0x00


	//----- nvinfo : EIATTR_KPARAM_INFO
	.align		4
.L_77:
        /*0058*/ 	.byte	0x04, 0x17
        /*005a*/ 	.short	(.L_79 - .L_78)
.L_78:
        /*005c*/ 	.word	0x00000000
        /*0060*/ 	.short	0x0000
        /*0062*/ 	.short	0x0000
        /*0064*/ 	.byte	0x00, 0xf5, 0x21, 0x00


	//----- nvinfo : EIATTR_SPARSE_MMA_MASK
	.align		4
.L_79:
        /*0068*/ 	.byte	0x03, 0x50
        /*006a*/ 	.short	0x0000


	//----- nvinfo : EIATTR_MAXREG_COUNT
	.align		4
        /*006c*/ 	.byte	0x03, 0x1b
        /*006e*/ 	.short	0x00ff


	//----- nvinfo : EIATTR_MERCURY_ISA_VERSION
	.align		4
        /*0070*/ 	.byte	0x03, 0x5f
        /*0072*/ 	.short	0x0101


	//----- nvinfo : EIATTR_VRC_CTA_INIT_COUNT
	.align		4
        /*0074*/ 	.byte	0x02, 0x4a
	.zero		1
	.zero		1


	//----- nvinfo : EIATTR_EXIT_INSTR_OFFSETS
	.align		4
        /*0078*/ 	.byte	0x04, 0x1c
        /*007a*/ 	.short	(.L_81 - .L_80)


	//   ....[0]....
.L_80:
        /*007c*/ 	.word	0x000000a0


	//   ....[1]....
        /*0080*/ 	.word	0x000002d0


	//----- nvinfo : EIATTR_CBANK_PARAM_SIZE
	.align		4
.L_81:
        /*0084*/ 	.byte	0x03, 0x19
        /*0086*/ 	.short	0x002c


	//----- nvinfo : EIATTR_PARAM_CBANK
	.align		4
        /*0088*/ 	.byte	0x04, 0x0a
        /*008a*/ 	.short	(.L_83 - .L_82)
	.align		4
.L_82:
        /*008c*/ 	.word	index@(.nv.constant0.reparameterize_backward)
        /*0090*/ 	.short	0x0380
        /*0092*/ 	.short	0x002c


	//----- nvinfo : EIATTR_SW_WAR
	.align		4
.L_83:
        /*0094*/ 	.byte	0x04, 0x36
        /*0096*/ 	.short	(.L_85 - .L_84)
.L_84:
        /*0098*/ 	.word	0x00000008
.L_85:


//--------------------- .nv.info.reparameterize_forward --------------------------
	.section	.nv.info.reparameterize_forward,"",@"SHT_CUDA_INFO"
	.sectionflags	@""
	.align	4


	//----- nvinfo : EIATTR_CUDA_API_VERSION
	.align		4
        /*0000*/ 	.byte	0x04, 0x37
        /*0002*/ 	.short	(.L_87 - .L_86)
.L_86:
        /*0004*/ 	.word	0x00000082


	//----- nvinfo : EIATTR_KPARAM_INFO
	.align		4
.L_87:
        /*0008*/ 	.byte	0x04, 0x17
        /*000a*/ 	.short	(.L_89 - .L_88)
.L_88:
        /*000c*/ 	.word	0x00000000
        /*0010*/ 	.short	0x0004
        /*0012*/ 	.short	0x0020
        /*0014*/ 	.byte	0x00, 0xf0, 0x11, 0x00


	//----- nvinfo : EIATTR_KPARAM_INFO
	.align		4
.L_89:
        /*0018*/ 	.byte	0x04, 0x17
        /*001a*/ 	.short	(.L_91 - .L_90)
.L_90:
        /*001c*/ 	.word	0x00000000
        /*0020*/ 	.short	0x0003
        /*0022*/ 	.short	0x0018
        /*0024*/ 	.byte	0x00, 0xf5, 0x21, 0x00


	//----- nvinfo : EIATTR_KPARAM_INFO
	.align		4
.L_91:
        /*0028*/ 	.byte	0x04, 0x17
        /*002a*/ 	.short	(.L_93 - .L_92)
.L_92:
        /*002c*/ 	.word	0x00000000
        /*0030*/ 	.short	0x0002
        /*0032*/ 	.short	0x0010
        /*0034*/ 	.byte	0x00, 0xf5, 0x21, 0x00


	//----- nvinfo : EIATTR_KPARAM_INFO
	.align		4
.L_93:
        /*0038*/ 	.byte	0x04, 0x17
        /*003a*/ 	.short	(.L_95 - .L_94)
.L_94:
        /*003c*/ 	.word	0x00000000
        /*0040*/ 	.short	0x0001
        /*0042*/ 	.short	0x0008
        /*0044*/ 	.byte	0x00, 0xf5, 0x21, 0x00


	//----- nvinfo : EIATTR_KPARAM_INFO
	.align		4
.L_95:
        /*0048*/ 	.byte	0x04, 0x17
        /*004a*/ 	.short	(.L_97 - .L_96)
.L_96:
        /*004c*/ 	.word	0x00000000
        /*0050*/ 	.short	0x0000
        /*0052*/ 	.short	0x0000
        /*0054*/ 	.byte	0x00, 0xf5, 0x21, 0x00


	//----- nvinfo : EIATTR_SPARSE_MMA_MASK
	.align		4
.L_97:
        /*0058*/ 	.byte	0x03, 0x50
        /*005a*/ 	.short	0x0000


	//----- nvinfo : EIATTR_MAXREG_COUNT
	.align		4
        /*005c*/ 	.byte	0x03, 0x1b
        /*005e*/ 	.short	0x00ff


	//----- nvinfo : EIATTR_MERCURY_ISA_VERSION
	.align		4
        /*0060*/ 	.byte	0x03, 0x5f
        /*0062*/ 	.short	0x0101


	//----- nvinfo : EIATTR_VRC_CTA_INIT_COUNT
	.align		4
        /*0064*/ 	.byte	0x02, 0x4a
	.zero		1
	.zero		1


	//----- nvinfo : EIATTR_EXIT_INSTR_OFFSETS
	.align		4
        /*0068*/ 	.byte	0x04, 0x1c
        /*006a*/ 	.short	(.L_99 - .L_98)


	//   ....[0]....
.L_98:
        /*006c*/ 	.word	0x000000a0


	//   ....[1]....
        /*0070*/ 	.word	0x00000240


	//----- nvinfo : EIATTR_CBANK_PARAM_SIZE
	.align		4
.L_99:
        /*0074*/ 	.byte	0x03, 0x19
        /*0076*/ 	.short	0x0024


	//----- nvinfo : EIATTR_PARAM_CBANK
	.align		4
        /*0078*/ 	.byte	0x04, 0x0a
        /*007a*/ 	.short	(.L_101 - .L_100)
	.align		4
.L_100:
        /*007c*/ 	.word	index@(.nv.constant0.reparameterize_forward)
        /*0080*/ 	.short	0x0380
        /*0082*/ 	.short	0x0024


	//----- nvinfo : EIATTR_SW_WAR
	.align		4
.L_101:
        /*0084*/ 	.byte	0x04, 0x36
        /*0086*/ 	.short	(.L_103 - .L_102)
.L_102:
        /*0088*/ 	.word	0x00000008
.L_103:


//--------------------- .nv.callgraph             --------------------------
	.section	.nv.callgraph,"",@"SHT_CUDA_CALLGRAPH"
	.align	4
	.sectionentsize	8
	.align		4
        /*0000*/ 	.word	0x00000000
	.align		4
        /*0004*/ 	.word	0xffffffff
	.align		4
        /*0008*/ 	.word	0x00000000
	.align		4
        /*000c*/ 	.word	0xfffffffe
	.align		4
        /*0010*/ 	.word	0x00000000
	.align		4
        /*0014*/ 	.word	0xfffffffd
	.align		4
        /*0018*/ 	.word	0x00000000
	.align		4
        /*001c*/ 	.word	0xfffffffc


//--------------------- .text.kl_loss_back        --------------------------
	.section	.text.kl_loss_back,"ax",@progbits
	.align	128
        .global         kl_loss_back
        .type           kl_loss_back,@function
        .size           kl_loss_back,(.L_x_6 - kl_loss_back)
        .other          kl_loss_back,@"STO_CUDA_ENTRY STV_DEFAULT"
kl_loss_back:
.text.kl_loss_back:
[----:B------:R-:W-:Y:S01]  /*0000*/  LDC R1, c[0x0][0x37c] ;  /* 0x0000df00ff017b82 */ /* 0x000fe20000000800 */
[----:B------:R-:W0:Y:S07]  /*0010*/  S2R R3, SR_TID.X ;  /* 0x0000000000037919 */ /* 0x000e2e0000002100 */
[----:B------:R-:W-:Y:S01]  /*0020*/  S2UR UR4, SR_CTAID.X ;  /* 0x00000000000479c3 */ /* 0x000fe20000002500 */
[----:B------:R-:W1:Y:S01]  /*0030*/  LDCU UR6, c[0x0][0x370] ;  /* 0x00006e00ff0677ac */ /* 0x000e620008000800 */
[----:B------:R-:W2:Y:S06]  /*0040*/  LDCU UR7, c[0x0][0x3ac] ;  /* 0x00007580ff0777ac */ /* 0x000eac0008000800 */
[----:B------:R-:W1:Y:S08]  /*0050*/  S2UR UR5, SR_CTAID.Y ;  /* 0x00000000000579c3 */ /* 0x000e700000002600 */
[----:B------:R-:W0:Y:S01]  /*0060*/  LDC R0, c[0x0][0x360] ;  /* 0x0000d800ff007b82 */ /* 0x000e220000000800 */
[----:B-1----:R-:W-:-:S06]  /*0070*/  UIMAD UR4, UR5, UR6, UR4 ;  /* 0x00000006050472a4 */ /* 0x002fcc000f8e0204 */
[----:B0-----:R-:W-:-:S05]  /*0080*/  IMAD R0, R0, UR4, R3 ;  /* 0x0000000400007c24 */ /* 0x001fca000f8e0203 */
[----:B--2---:R-:W-:-:S13]  /*0090*/  ISETP.GE.AND P0, PT, R0, UR7, PT ;  /* 0x0000000700007c0c */ /* 0x004fda000bf06270 */
[----:B------:R-:W-:Y:S05]  /*00a0*/  @P0 EXIT ;  /* 0x000000000000094d */ /* 0x000fea0003800000 */
[----:B------:R-:W0:Y:S01]  /*00b0*/  LDC.64 R2, c[0x0][0x380] ;  /* 0x0000e000ff027b82 */ /* 0x000e220000000a00 */
[----:B------:R-:W1:Y:S07]  /*00c0*/  LDCU.64 UR4, c[0x0][0x358] ;  /* 0x00006b00ff0477ac */ /* 0x000e6e0008000a00 */
[----:B------:R-:W2:Y:S08]  /*00d0*/  LDC.64 R4, c[0x0][0x398] ;  /* 0x0000e600ff047b82 */ /* 0x000eb00000000a00 */
[----:B------:R-:W3:Y:S01]  /*00e0*/  LDC R13, c[0x0][0x390] ;  /* 0x0000e400ff0d7b82 */ /* 0x000ee20000000800 */
[----:B0-----:R-:W-:-:S07]  /*00f0*/  IMAD.WIDE R2, R0, 0x4, R2 ;  /* 0x0000000400027825 */ /* 0x001fce00078e0202 */
[----:B------:R-:W0:Y:S01]  /*0100*/  LDC.64 R6, c[0x0][0x388] ;  /* 0x0000e200ff067b82 */ /* 0x000e220000000a00 */
[----:B-1----:R-:W3:Y:S01]  /*0110*/  LDG.E R2, desc[UR4][R2.64] ;  /* 0x0000000402027981 */ /* 0x002ee2000c1e1900 */
[----:B--2---:R-:W-:-:S04]  /*0120*/  IMAD.WIDE R4, R0, 0x4, R4 ;  /* 0x0000000400047825 */ /* 0x004fc800078e0204 */
[----:B0-----:R-:W-:-:S04]  /*0130*/  IMAD.WIDE R6, R0, 0x4, R6 ;  /* 0x0000000400067825 */ /* 0x001fc800078e0206 */
[----:B---3--:R-:W-:-:S05]  /*0140*/  FMUL R9, R2, R13 ;  /* 0x0000000d02097220 */ /* 0x008fca0000400000 */
[----:B------:R0:W-:Y:S04]  /*0150*/  STG.E desc[UR4][R4.64], R9 ;  /* 0x0000000904007986 */ /* 0x0001e8000c101904 */
[----:B------:R-:W2:Y:S01]  /*0160*/  LDG.E R6, desc[UR4][R6.64] ;  /* 0x0000000406067981 */ /* 0x000ea2000c1e1900 */
[----:B------:R-:W-:Y:S01]  /*0170*/  HFMA2 R11, -RZ, RZ, 0.96630859375, -0.0022525787353515625 ;  /* 0x3bbb989dff0b7431 */ /* 0x000fe200000001ff */
[----:B------:R-:W-:Y:S01]  /*0180*/  MOV R15, 0x437c0000 ;  /* 0x437c0000000f7802 */ /* 0x000fe20000000f00 */
[----:B0-----:R-:W-:-:S03]  /*0190*/  FMUL R4, R13, -0.5 ;  /* 0xbf0000000d047820 */ /* 0x001fc60000400000 */
[----:B--2---:R-:W-:-:S04]  /*01a0*/  FFMA.SAT R2, R6, R11, 0.5 ;  /* 0x3f00000006027423 */ /* 0x004fc8000000200b */
[----:B------:R-:W-:-:S04]  /*01b0*/  FFMA.RM R8, R2, R15, 12582913 ;  /* 0x4b40000102087423 */ /* 0x000fc8000000400f */
[C---:B------:R-:W-:Y:S01]  /*01c0*/  FADD R3, R8.reuse, -12583039 ;  /* 0xcb40007f08037421 */ /* 0x040fe20000000000 */
[----:B------:R-:W-:-:S03]  /*01d0*/  SHF.L.U32 R8, R8, 0x17, RZ ;  /* 0x0000001708087819 */ /* 0x000fc600000006ff */
[C---:B------:R-:W-:Y:S02]  /*01e0*/  FFMA R11, R6.reuse, 1.4426950216293334961, -R3 ;  /* 0x3fb8aa3b060b7823 */ /* 0x040fe40000000803 */
[----:B------:R-:W0:Y:S02]  /*01f0*/  LDC.64 R2, c[0x0][0x3a0] ;  /* 0x0000e800ff027b82 */ /* 0x000e240000000a00 */
[----:B------:R-:W-:-:S06]  /*0200*/  FFMA R11, R6, 1.925963033500011079e-08, R11 ;  /* 0x32a57060060b7823 */ /* 0x000fcc000000000b */
[----:B------:R-:W1:Y:S01]  /*0210*/  MUFU.EX2 R11, R11 ;  /* 0x0000000b000b7308 */ /* 0x000e620000000800 */
[----:B0-----:R-:W-:-:S04]  /*0220*/  IMAD.WIDE R2, R0, 0x4, R2 ;  /* 0x0000000400027825 */ /* 0x001fc800078e0202 */
[----:B-1----:R-:W-:-:S04]  /*0230*/  FFMA R5, R8, -R11, 1 ;  /* 0x3f80000008057423 */ /* 0x002fc8000000080b */
[----:B------:R-:W-:-:S05]  /*0240*/  FMUL R5, R4, R5 ;  /* 0x0000000504057220 */ /* 0x000fca0000400000 */
[----:B------:R-:W-:Y:S01]  /*0250*/  STG.E desc[UR4][R2.64], R5 ;  /* 0x0000000502007986 */ /* 0x000fe2000c101904 */
[----:B------:R-:W-:Y:S05]  /*0260*/  EXIT ;  /* 0x000000000000794d */ /* 0x000fea0003800000 */
.L_x_0:
[----:B------:R-:W-:-:S00]  /*0270*/  BRA `(.L_x_0) ;  /* 0xfffffffc00fc7947 */ /* 0x000fc0000383ffff */
[----:B------:R-:W-:-:S00]  /*0280*/  NOP ;  /* 0x0000000000007918 */ /* 0x000fc00000000000 */
[----:B------:R-:W-:-:S00]  /*0290*/  NOP ;  /* 0x0000000000007918 */ /* 0x000fc00000000000 */
[----:B------:R-:W-:-:S00]  /*02a0*/  NOP ;  /* 0x0000000000007918 */ /* 0x000fc00000000000 */
[----:B------:R-:W-:-:S00]  /*02b0*/  NOP ;  /* 0x0000000000007918 */ /* 0x000fc00000000000 */
[----:B------:R-:W-:-:S00]  /*02c0*/  NOP ;  /* 0x0000000000007918 */ /* 0x000fc00000000000 */
[----:B------:R-:W-:-:S00]  /*02d0*/  NOP ;  /* 0x0000000000007918 */ /* 0x000fc00000000000 */
[----:B------:R-:W-:-:S00]  /*02e0*/  NOP ;  /* 0x0000000000007918 */ /* 0x000fc00000000000 */
[----:B------:R-:W-:-:S00]  /*02f0*/  NOP ;  /* 0x0000000000007918 */ /* 0x000fc00000000000 */
.L_x_6:


//--------------------- .text.kl_loss             --------------------------
	.section	.text.kl_loss,"ax",@progbits
	.align	128
        .global         kl_loss
        .type           kl_loss,@function
        .size           kl_loss,(.L_x_7 - kl_loss)
        .other          kl_loss,@"STO_CUDA_ENTRY STV_DEFAULT"
kl_loss:
.text.kl_loss:
        /* <DEDUP_REMOVED lines=13> */
[----:B------:R-:W2:Y:S01]  /*00d0*/  LDC.64 R10, c[0x0][0x380] ;  /* 0x0000e000ff0a7b82 */ /* 0x000ea20000000a00 */
[----:B0-----:R-:W-:-:S05]  /*00e0*/  IMAD.WIDE R8, R5, 0x4, R8 ;  /* 0x0000000405087825 */ /* 0x001fca00078e0208 */
[----:B-1----:R0:W3:Y:S01]  /*00f0*/  LDG.E R0, desc[UR4][R8.64] ;  /* 0x0000000408007981 */ /* 0x0020e2000c1e1900 */
[----:B--2---:R-:W-:-:S05]  /*0100*/  IMAD.WIDE R10, R5, 0x4, R10 ;  /* 0x00000004050a7825 */ /* 0x004fca00078e020a */
[----:B------:R-:W2:Y:S01]  /*0110*/  LDG.E R7, desc[UR4][R10.64] ;  /* 0x000000040a077981 */ /* 0x000ea2000c1e1900 */
[----:B------:R-:W-:Y:S01]  /*0120*/  HFMA2 R3, -RZ, RZ, 0.96630859375, -0.0022525787353515625 ;  /* 0x3bbb989dff037431 */ /* 0x000fe200000001ff */
[----:B------:R-:W-:Y:S01]  /*0130*/  MOV R13, 0x437c0000 ;  /* 0x437c0000000d7802 */ /* 0x000fe20000000f00 */
[----:B------:R-:W-:Y:S01]  /*0140*/  BSSY.RECONVERGENT B0, `(.L_x_1) ;  /* 0x000004c000007945 */ /* 0x000fe20003800200 */
[----:B0-----:R-:W-:Y:S02]  /*0150*/  HFMA2 R8, -RZ, RZ, 1.875, 0 ;  /* 0x3f800000ff087431 */ /* 0x001fe400000001ff */
[----:B---3--:R-:W-:-:S04]  /*0160*/  FFMA.SAT R4, R0, R3, 0.5 ;  /* 0x3f00000000047423 */ /* 0x008fc80000002003 */
[----:B------:R-:W-:-:S04]  /*0170*/  FFMA.RM R4, R4, R13, 12582913 ;  /* 0x4b40000104047423 */ /* 0x000fc8000000400d */
[----:B------:R-:W-:Y:S01]  /*0180*/  FADD R3, R4, -12583039 ;  /* 0xcb40007f04037421 */ /* 0x000fe20000000000 */
[----:B--2---:R-:W-:-:S03]  /*0190*/  FSETP.NEU.AND P0, PT, R7, 1, PT ;  /* 0x3f8000000700780b */ /* 0x004fc60003f0d000 */
[C---:B------:R-:W-:Y:S02]  /*01a0*/  FFMA R13, R0.reuse, 1.4426950216293334961, -R3 ;  /* 0x3fb8aa3b000d7823 */ /* 0x040fe40000000803 */
[----:B------:R-:W0:Y:S02]  /*01b0*/  LDC.64 R2, c[0x0][0x398] ;  /* 0x0000e600ff027b82 */ /* 0x000e240000000a00 */
[----:B------:R-:W-:-:S06]  /*01c0*/  FFMA R6, R0, 1.925963033500011079e-08, R13 ;  /* 0x32a5706000067823 */ /* 0x000fcc000000000d */
[----:B------:R-:W1:Y:S01]  /*01d0*/  MUFU.EX2 R6, R6 ;  /* 0x0000000600067308 */ /* 0x000e620000000800 */
[----:B------:R-:W-:Y:S05]  /*01e0*/  @!P0 BRA `(.L_x_2) ;  /* 0x0000000400048947 */ /* 0x000fea0003800000 */
[----:B------:R-:W-:-:S13]  /*01f0*/  FSETP.NAN.AND P0, PT, |R7|, |R7|, PT ;  /* 0x400000070700720b */ /* 0x000fda0003f08200 */
[----:B------:R-:W-:Y:S01]  /*0200*/  @P0 FADD R8, R7, 2 ;  /* 0x4000000007080421 */ /* 0x000fe20000000000 */
[----:B------:R-:W-:Y:S06]  /*0210*/  @P0 BRA `(.L_x_2) ;  /* 0x0000000000f80947 */ /* 0x000fec0003800000 */
[C---:B------:R-:W-:Y:S01]  /*0220*/  FMUL R8, |R7|.reuse, 16777216 ;  /* 0x4b80000007087820 */ /* 0x040fe20000400200 */
[C---:B------:R-:W-:Y:S02]  /*0230*/  FSETP.GEU.AND P0, PT, |R7|.reuse, 1.175494350822287508e-38, PT ;  /* 0x008000000700780b */ /* 0x040fe40003f0e200 */
[----:B------:R-:W-:Y:S02]  /*0240*/  MOV R16, 0x3a2c32e4 ;  /* 0x3a2c32e400107802 */ /* 0x000fe40000000f00 */
[----:B------:R-:W-:Y:S02]  /*0250*/  FSEL R8, R8, |R7|, !P0 ;  /* 0x4000000708087208 */ /* 0x000fe40004000000 */
[----:B------:R-:W-:Y:S02]  /*0260*/  FSEL R11, RZ, -24, P0 ;  /* 0xc1c00000ff0b7808 */ /* 0x000fe40000000000 */
[----:B------:R-:W-:Y:S02]  /*0270*/  IADD3 R9, PT, PT, R8, -0x3f3504f3, RZ ;  /* 0xc0cafb0d08097810 */ /* 0x000fe40007ffe0ff */
[----:B------:R-:W-:-:S02]  /*0280*/  FSETP.NEU.AND P0, PT, |R7|, +INF , PT ;  /* 0x7f8000000700780b */ /* 0x000fc40003f0d200 */
[----:B------:R-:W-:Y:S02]  /*0290*/  LOP3.LUT R9, R9, 0xff800000, RZ, 0xc0, !PT ;  /* 0xff80000009097812 */ /* 0x000fe400078ec0ff */
[----:B------:R-:W-:Y:S02]  /*02a0*/  FSETP.NEU.AND P0, PT, R7, RZ, P0 ;  /* 0x000000ff0700720b */ /* 0x000fe4000070d000 */
[----:B------:R-:W-:-:S05]  /*02b0*/  IADD3 R8, PT, PT, R8, -R9, RZ ;  /* 0x8000000908087210 */ /* 0x000fca0007ffe0ff */
[C---:B------:R-:W-:Y:S01]  /*02c0*/  FADD R13, R8.reuse, 1 ;  /* 0x3f800000080d7421 */ /* 0x040fe20000000000 */
[----:B------:R-:W-:Y:S01]  /*02d0*/  FADD R12, R8, -1 ;  /* 0xbf800000080c7421 */ /* 0x000fe20000000000 */
[----:B------:R-:W-:-:S03]  /*02e0*/  I2FP.F32.S32 R8, R9 ;  /* 0x0000000900087245 */ /* 0x000fc60000201400 */
[----:B------:R-:W-:Y:S01]  /*02f0*/  FADD R10, R12, R12 ;  /* 0x0000000c0c0a7221 */ /* 0x000fe20000000000 */
[----:B------:R-:W2:Y:S01]  /*0300*/  MUFU.RCP R13, R13 ;  /* 0x0000000d000d7308 */ /* 0x000ea20000001000 */
[----:B------:R-:W-:Y:S02]  /*0310*/  @!P0 FADD R7, R7, R7 ;  /* 0x0000000707078221 */ /* 0x000fe40000000000 */
[----:B--2---:R-:W-:Y:S01]  /*0320*/  FMUL R9, R13, R10 ;  /* 0x0000000a0d097220 */ /* 0x004fe20000400000 */
[----:B------:R-:W-:-:S03]  /*0330*/  FFMA R10, R8, 1.1920928955078125e-07, R11 ;  /* 0x34000000080a7823 */ /* 0x000fc6000000000b */
[----:B------:R-:W-:Y:S01]  /*0340*/  FADD R14, R12, -R9 ;  /* 0x800000090c0e7221 */ /* 0x000fe20000000000 */
[CC--:B------:R-:W-:Y:S01]  /*0350*/  FMUL R11, R9.reuse, R9.reuse ;  /* 0x00000009090b7220 */ /* 0x0c0fe20000400000 */
[----:B------:R-:W-:Y:S02]  /*0360*/  FFMA R8, R9, 1.4426950216293334961, R10 ;  /* 0x3fb8aa3b09087823 */ /* 0x000fe4000000000a */
[----:B------:R-:W-:Y:S01]  /*0370*/  FADD R15, R14, R14 ;  /* 0x0000000e0e0f7221 */ /* 0x000fe20000000000 */
[C---:B------:R-:W-:Y:S01]  /*0380*/  FFMA R14, R11.reuse, R16, 0.0032181653659790754318 ;  /* 0x3b52e7db0b0e7423 */ /* 0x040fe20000000010 */
[----:B------:R-:W-:Y:S02]  /*0390*/  FADD R10, R10, -R8 ;  /* 0x800000080a0a7221 */ /* 0x000fe40000000000 */
[----:B------:R-:W-:Y:S01]  /*03a0*/  FFMA R12, R12, -R9, R15 ;  /* 0x800000090c0c7223 */ /* 0x000fe2000000000f */
[----:B------:R-:W-:Y:S01]  /*03b0*/  FFMA R14, R11, R14, 0.018033718690276145935 ;  /* 0x3c93bb730b0e7423 */ /* 0x000fe2000000000e */
[----:B------:R-:W-:-:S02]  /*03c0*/  FFMA R15, R9, 1.4426950216293334961, R10 ;  /* 0x3fb8aa3b090f7823 */ /* 0x000fc4000000000a */
[----:B------:R-:W-:Y:S01]  /*03d0*/  FMUL R12, R13, R12 ;  /* 0x0000000c0d0c7220 */ /* 0x000fe20000400000 */
[----:B------:R-:W-:-:S03]  /*03e0*/  FFMA R14, R11, R14, 0.12022458761930465698 ;  /* 0x3df6384f0b0e7423 */ /* 0x000fc6000000000e */
[----:B------:R-:W-:Y:S01]  /*03f0*/  FFMA R10, R12, 1.4426950216293334961, R15 ;  /* 0x3fb8aa3b0c0a7823 */ /* 0x000fe2000000000f */
[----:B------:R-:W-:-:S03]  /*0400*/  FMUL R14, R11, R14 ;  /* 0x0000000e0b0e7220 */ /* 0x000fc60000400000 */
[----:B------:R-:W-:Y:S01]  /*0410*/  FFMA R13, R9, 1.9251366722983220825e-08, R10 ;  /* 0x32a55e34090d7823 */ /* 0x000fe2000000000a */
[----:B------:R-:W-:-:S04]  /*0420*/  FMUL R11, R14, 3 ;  /* 0x404000000e0b7820 */ /* 0x000fc80000400000 */
[----:B------:R-:W-:-:S04]  /*0430*/  FFMA R11, R12, R11, R13 ;  /* 0x0000000b0c0b7223 */ /* 0x000fc8000000000d */
[----:B------:R-:W-:-:S04]  /*0440*/  FFMA R11, R9, R14, R11 ;  /* 0x0000000e090b7223 */ /* 0x000fc8000000000b */
[----:B------:R-:W-:-:S04]  /*0450*/  FADD R9, R8, R11 ;  /* 0x0000000b08097221 */ /* 0x000fc80000000000 */
[----:B------:R-:W-:Y:S01]  /*0460*/  FMUL R10, R9, 2 ;  /* 0x40000000090a7820 */ /* 0x000fe20000400000 */
[----:B------:R-:W-:-:S03]  /*0470*/  FADD R8, -R8, R9 ;  /* 0x0000000908087221 */ /* 0x000fc60000000100 */
[----:B------:R-:W2:Y:S01]  /*0480*/  FRND R13, R10 ;  /* 0x0000000a000d7307 */ /* 0x000ea20000201000 */
[----:B------:R-:W-:Y:S01]  /*0490*/  FADD R8, R11, -R8 ;  /* 0x800000080b087221 */ /* 0x000fe20000000000 */
[----:B------:R-:W-:Y:S01]  /*04a0*/  FFMA R9, R9, 2, -R10 ;  /* 0x4000000009097823 */ /* 0x000fe2000000080a */
[----:B------:R-:W-:Y:S01]  /*04b0*/  HFMA2 R11, -RZ, RZ, 0.64013671875, -15.109375 ;  /* 0x391fcb8eff0b7431 */ /* 0x000fe200000001ff */
[----:B------:R-:W-:Y:S02]  /*04c0*/  FSETP.GT.AND P2, PT, |R10|, 152, PT ;  /* 0x431800000a00780b */ /* 0x000fe40003f44200 */
[----:B------:R-:W-:Y:S02]  /*04d0*/  FFMA R9, R8, 2, R9 ;  /* 0x4000000008097823 */ /* 0x000fe40000000009 */
[----:B------:R-:W3:Y:S01]  /*04e0*/  F2I.NTZ R12, R10 ;  /* 0x0000000a000c7305 */ /* 0x000ee20000203100 */
[----:B--2---:R-:W-:Y:S01]  /*04f0*/  FADD R8, R10, -R13 ;  /* 0x8000000d0a087221 */ /* 0x004fe20000000000 */
[----:B------:R-:W-:-:S03]  /*0500*/  FSETP.GT.AND P1, PT, R13, RZ, PT ;  /* 0x000000ff0d00720b */ /* 0x000fc60003f24000 */
[----:B------:R-:W-:-:S04]  /*0510*/  FADD R8, R8, R9 ;  /* 0x0000000908087221 */ /* 0x000fc80000000000 */
[----:B------:R-:W-:-:S04]  /*0520*/  FFMA R9, R8, R11, 0.0013391353422775864601 ;  /* 0x3aaf85ed08097423 */ /* 0x000fc8000000000b */
[----:B------:R-:W-:-:S04]  /*0530*/  FFMA R9, R8, R9, 0.0096188392490148544312 ;  /* 0x3c1d985608097423 */ /* 0x000fc80000000009 */
[----:B------:R-:W-:-:S04]  /*0540*/  FFMA R9, R8, R9, 0.055503588169813156128 ;  /* 0x3d6357bb08097423 */ /* 0x000fc80000000009 */
[----:B------:R-:W-:Y:S01]  /*0550*/  FFMA R11, R8, R9, 0.24022644758224487305 ;  /* 0x3e75fdec080b7423 */ /* 0x000fe20000000009 */
[----:B------:R-:W-:Y:S02]  /*0560*/  SEL R9, RZ, 0x83000000, P1 ;  /* 0x83000000ff097807 */ /* 0x000fe40000800000 */
[----:B------:R-:W-:Y:S01]  /*0570*/  FSETP.GEU.AND P1, PT, R10, RZ, PT ;  /* 0x000000ff0a00720b */ /* 0x000fe20003f2e000 */
[----:B------:R-:W-:Y:S01]  /*0580*/  FFMA R13, R8, R11, 0.69314718246459960938 ;  /* 0x3f317218080d7423 */ /* 0x000fe2000000000b */
[----:B------:R-:W-:Y:S02]  /*0590*/  IADD3 R11, PT, PT, R9, 0x7f000000, RZ ;  /* 0x7f000000090b7810 */ /* 0x000fe40007ffe0ff */
[----:B---3--:R-:W-:Y:S01]  /*05a0*/  LEA R12, R12, -R9, 0x17 ;  /* 0x800000090c0c7211 */ /* 0x008fe200078eb8ff */
[----:B------:R-:W-:Y:S01]  /*05b0*/  FFMA R10, R8, R13, 1 ;  /* 0x3f800000080a7423 */ /* 0x000fe2000000000d */
[----:B------:R-:W-:-:S03]  /*05c0*/  FSEL R8, RZ, +INF , !P1 ;  /* 0x7f800000ff087808 */ /* 0x000fc60004800000 */
[----:B------:R-:W-:-:S04]  /*05d0*/  FMUL R11, R11, R10 ;  /* 0x0000000a0b0b7220 */ /* 0x000fc80000400000 */
[----:B------:R-:W-:Y:S01]  /*05e0*/  @!P2 FMUL R8, R12, R11 ;  /* 0x0000000b0c08a220 */ /* 0x000fe20000400000 */
[----:B------:R-:W-:-:S07]  /*05f0*/  @!P0 LOP3.LUT R8, R7, 0x7fffffff, RZ, 0xc0, !PT ;  /* 0x7fffffff07088812 */ /* 0x000fce00078ec0ff */
.L_x_2:
[----:B------:R-:W-:Y:S05]  /*0600*/  BSYNC.RECONVERGENT B0 ;  /* 0x0000000000007941 */ /* 0x000fea0003800200 */
.L_x_1:
[----:B------:R-:W2:Y:S01]  /*0610*/  LDCU UR6, c[0x0][0x390] ;  /* 0x00007200ff0677ac */ /* 0x000ea20008000800 */
[----:B------:R-:W-:Y:S01]  /*0620*/  FADD R7, R0, 1 ;  /* 0x3f80000000077421 */ /* 0x000fe20000000000 */
[----:B------:R-:W-:Y:S01]  /*0630*/  SHF.L.U32 R4, R4, 0x17, RZ ;  /* 0x0000001704047819 */ /* 0x000fe200000006ff */
[----:B0-----:R-:W-:-:S04]  /*0640*/  IMAD.WIDE R2, R5, 0x4, R2 ;  /* 0x0000000405027825 */ /* 0x001fc800078e0202 */
[----:B------:R-:W-:-:S04]  /*0650*/  FADD R7, R7, -R8 ;  /* 0x8000000807077221 */ /* 0x000fc80000000000 */
[----:B-1----:R-:W-:-:S04]  /*0660*/  FFMA R4, R4, -R6, R7 ;  /* 0x8000000604047223 */ /* 0x002fc80000000007 */
[----:B------:R-:W-:-:S04]  /*0670*/  FMUL R4, R4, -0.5 ;  /* 0xbf00000004047820 */ /* 0x000fc80000400000 */
[----:B--2---:R-:W-:-:S05]  /*0680*/  FMUL R5, R4, UR6 ;  /* 0x0000000604057c20 */ /* 0x004fca0008400000 */
[----:B------:R-:W-:Y:S01]  /*0690*/  STG.E desc[UR4][R2.64], R5 ;  /* 0x0000000502007986 */ /* 0x000fe2000c101904 */
[----:B------:R-:W-:Y:S05]  /*06a0*/  EXIT ;  /* 0x000000000000794d */ /* 0x000fea0003800000 */
.L_x_3:
        /* <DEDUP_REMOVED lines=13> */
.L_x_7:


//--------------------- .text.reparameterize_backward --------------------------
	.section	.text.reparameterize_backward,"ax",@progbits
	.align	128
        .global         reparameterize_backward
        .type           reparameterize_backward,@function
        .size           reparameterize_backward,(.L_x_8 - reparameterize_backward)
        .other          reparameterize_backward,@"STO_CUDA_ENTRY STV_DEFAULT"
reparameterize_backward:
.text.reparameterize_backward:
        /* <DEDUP_REMOVED lines=14> */
[----:B------:R-:W3:Y:S01]  /*00e0*/  LDC.64 R2, c[0x0][0x3a0] ;  /* 0x0000e800ff027b82 */ /* 0x000ee20000000a00 */
[----:B0-----:R-:W-:-:S07]  /*00f0*/  IMAD.WIDE R8, R0, 0x4, R8 ;  /* 0x0000000400087825 */ /* 0x001fce00078e0208 */
[----:B------:R-:W0:Y:S01]  /*0100*/  LDC.64 R4, c[0x0][0x388] ;  /* 0x0000e200ff047b82 */ /* 0x000e220000000a00 */
[----:B-1----:R-:W4:Y:S01]  /*0110*/  LDG.E R8, desc[UR4][R8.64] ;  /* 0x0000000408087981 */ /* 0x002f22000c1e1900 */
[----:B--2---:R-:W-:-:S05]  /*0120*/  IMAD.WIDE R6, R0, 0x4, R6 ;  /* 0x0000000400067825 */ /* 0x004fca00078e0206 */
[----:B------:R1:W2:Y:S01]  /*0130*/  LDG.E R11, desc[UR4][R6.64] ;  /* 0x00000004060b7981 */ /* 0x0002a2000c1e1900 */
[----:B---3--:R-:W-:-:S05]  /*0140*/  IMAD.WIDE R2, R0, 0x4, R2 ;  /* 0x0000000400027825 */ /* 0x008fca00078e0202 */
[----:B------:R-:W2:Y:S01]  /*0150*/  LDG.E R10, desc[UR4][R2.64] ;  /* 0x00000004020a7981 */ /* 0x000ea2000c1e1900 */
[----:B------:R-:W-:Y:S01]  /*0160*/  HFMA2 R13, -RZ, RZ, 0.96630859375, -0.0022525787353515625 ;  /* 0x3bbb989dff0d7431 */ /* 0x000fe200000001ff */
[----:B------:R-:W-:Y:S01]  /*0170*/  MOV R14, 0x437c0000 ;  /* 0x437c0000000e7802 */ /* 0x000fe20000000f00 */
[----:B-1----:R-:W1:Y:S01]  /*0180*/  LDC.64 R6, c[0x0][0x380] ;  /* 0x0000e000ff067b82 */ /* 0x002e620000000a00 */
[----:B0-----:R-:W-:-:S05]  /*0190*/  IMAD.WIDE R4, R0, 0x4, R4 ;  /* 0x0000000400047825 */ /* 0x001fca00078e0204 */
[----:B------:R-:W3:Y:S01]  /*01a0*/  LDG.E R12, desc[UR4][R4.64] ;  /* 0x00000004040c7981 */ /* 0x000ee2000c1e1900 */
[----:B-1----:R-:W-:-:S04]  /*01b0*/  IMAD.WIDE R6, R0, 0x4, R6 ;  /* 0x0000000400067825 */ /* 0x002fc800078e0206 */
[----:B----4-:R-:W-:-:S04]  /*01c0*/  FMUL R8, R8, 0.5 ;  /* 0x3f00000008087820 */ /* 0x010fc80000400000 */
[----:B------:R-:W-:-:S04]  /*01d0*/  FFMA.SAT R9, R8, R13, 0.5 ;  /* 0x3f00000008097423 */ /* 0x000fc8000000200d */
[----:B------:R-:W-:-:S04]  /*01e0*/  FFMA.RM R9, R9, R14, 12582913 ;  /* 0x4b40000109097423 */ /* 0x000fc8000000400e */
[----:B------:R-:W-:-:S04]  /*01f0*/  FADD R13, R9, -12583039 ;  /* 0xcb40007f090d7421 */ /* 0x000fc80000000000 */
[----:B------:R-:W-:-:S04]  /*0200*/  FFMA R13, R8, 1.4426950216293334961, -R13 ;  /* 0x3fb8aa3b080d7823 */ /* 0x000fc8000000080d */
[----:B------:R-:W-:-:S04]  /*0210*/  FFMA R13, R8, 1.925963033500011079e-08, R13 ;  /* 0x32a57060080d7823 */ /* 0x000fc8000000000d */
[----:B------:R-:W0:Y:S01]  /*0220*/  MUFU.EX2 R8, R13 ;  /* 0x0000000d00087308 */ /* 0x000e220000000800 */
[----:B------:R-:W-:Y:S01]  /*0230*/  SHF.L.U32 R9, R9, 0x17, RZ ;  /* 0x0000001709097819 */ /* 0x000fe200000006ff */
[----:B--2---:R-:W-:-:S04]  /*0240*/  FMUL R10, R10, R11 ;  /* 0x0000000b0a0a7220 */ /* 0x004fc80000400000 */
[----:B0-----:R-:W-:-:S04]  /*0250*/  FMUL R9, R9, R8 ;  /* 0x0000000809097220 */ /* 0x001fc80000400000 */
[----:B------:R-:W-:-:S04]  /*0260*/  FMUL R9, R10, R9 ;  /* 0x000000090a097220 */ /* 0x000fc80000400000 */
[----:B---3--:R-:W-:-:S05]  /*0270*/  FFMA R9, R9, 0.5, R12 ;  /* 0x3f00000009097823 */ /* 0x008fca000000000c */
[----:B------:R-:W-:Y:S04]  /*0280*/  STG.E desc[UR4][R4.64], R9 ;  /* 0x0000000904007986 */ /* 0x000fe8000c101904 */
[----:B------:R-:W2:Y:S04]  /*0290*/  LDG.E R2, desc[UR4][R2.64] ;  /* 0x0000000402027981 */ /* 0x000ea8000c1e1900 */
[----:B------:R-:W2:Y:S02]  /*02a0*/  LDG.E R11, desc[UR4][R6.64] ;  /* 0x00000004060b7981 */ /* 0x000ea4000c1e1900 */
[----:B--2---:R-:W-:-:S05]  /*02b0*/  FADD R11, R2, R11 ;  /* 0x0000000b020b7221 */ /* 0x004fca0000000000 */
[----:B------:R-:W-:Y:S01]  /*02c0*/  STG.E desc[UR4][R6.64], R11 ;  /* 0x0000000b06007986 */ /* 0x000fe2000c101904 */
[----:B------:R-:W-:Y:S05]  /*02d0*/  EXIT ;  /* 0x000000000000794d */ /* 0x000fea0003800000 */
.L_x_4:
        /* <DEDUP_REMOVED lines=10> */
.L_x_8:


//--------------------- .text.reparameterize_forward --------------------------
	.section	.text.reparameterize_forward,"ax",@progbits
	.align	128
        .global         reparameterize_forward
        .type           reparameterize_forward,@function
        .size           reparameterize_forward,(.L_x_9 - reparameterize_forward)
        .other          reparameterize_forward,@"STO_CUDA_ENTRY STV_DEFAULT"
reparameterize_forward:
.text.reparameterize_forward:
        /* <DEDUP_REMOVED lines=15> */
[----:B0-----:R-:W-:-:S06]  /*00f0*/  IMAD.WIDE R4, R9, 0x4, R4 ;  /* 0x0000000409047825 */ /* 0x001fcc00078e0204 */
[----:B-1----:R-:W4:Y:S01]  /*0100*/  LDG.E R4, desc[UR4][R4.64] ;  /* 0x0000000404047981 */ /* 0x002f22000c1e1900 */
[----:B--2---:R-:W-:-:S05]  /*0110*/  IMAD.WIDE R2, R9, 0x4, R2 ;  /* 0x0000000409027825 */ /* 0x004fca00078e0202 */
[----:B------:R0:W2:Y:S01]  /*0120*/  LDG.E R0, desc[UR4][R2.64] ;  /* 0x0000000402007981 */ /* 0x0000a2000c1e1900 */
[----:B---3--:R-:W-:-:S05]  /*0130*/  IMAD.WIDE R6, R9, 0x4, R6 ;  /* 0x0000000409067825 */ /* 0x008fca00078e0206 */
[----:B------:R1:W2:Y:S01]  /*0140*/  LDG.E R11, desc[UR4][R6.64] ;  /* 0x00000004060b7981 */ /* 0x0002a2000c1e1900 */
[----:B------:R-:W-:Y:S01]  /*0150*/  HFMA2 R13, -RZ, RZ, 0.96630859375, -0.0022525787353515625 ;  /* 0x3bbb989dff0d7431 */ /* 0x000fe200000001ff */
[----:B------:R-:W-:Y:S01]  /*0160*/  MOV R15, 0x437c0000 ;  /* 0x437c0000000f7802 */ /* 0x000fe20000000f00 */
[----:B----4-:R-:W-:-:S04]  /*0170*/  FMUL R8, R4, 0.5 ;  /* 0x3f00000004087820 */ /* 0x010fc80000400000 */
[----:B------:R-:W-:-:S04]  /*0180*/  FFMA.SAT R10, R8, R13, 0.5 ;  /* 0x3f000000080a7423 */ /* 0x000fc8000000200d */
[----:B------:R-:W-:-:S04]  /*0190*/  FFMA.RM R10, R10, R15, 12582913 ;  /* 0x4b4000010a0a7423 */ /* 0x000fc8000000400f */
[----:B------:R-:W-:-:S04]  /*01a0*/  FADD R5, R10, -12583039 ;  /* 0xcb40007f0a057421 */ /* 0x000fc80000000000 */
[----:B------:R-:W-:-:S04]  /*01b0*/  FFMA R5, R8, 1.4426950216293334961, -R5 ;  /* 0x3fb8aa3b08057823 */ /* 0x000fc80000000805 */
[----:B------:R-:W-:Y:S02]  /*01c0*/  FFMA R8, R8, 1.925963033500011079e-08, R5 ;  /* 0x32a5706008087823 */ /* 0x000fe40000000005 */
[----:B------:R-:W3:Y:S02]  /*01d0*/  LDC.64 R4, c[0x0][0x398] ;  /* 0x0000e600ff047b82 */ /* 0x000ee40000000a00 */
[----:B0-----:R-:W1:Y:S01]  /*01e0*/  MUFU.EX2 R3, R8 ;  /* 0x0000000800037308 */ /* 0x001e620000000800 */
[----:B------:R-:W-:-:S05]  /*01f0*/  SHF.L.U32 R10, R10, 0x17, RZ ;  /* 0x000000170a0a7819 */ /* 0x000fca00000006ff */
[----:B-1----:R-:W-:-:S04]  /*0200*/  FMUL R7, R10, R3 ;  /* 0x000000030a077220 */ /* 0x002fc80000400000 */
[----:B--2---:R-:W-:Y:S01]  /*0210*/  FFMA R7, R0, R7, R11 ;  /* 0x0000000700077223 */ /* 0x004fe2000000000b */
[----:B---3--:R-:W-:-:S05]  /*0220*/  IMAD.WIDE R2, R9, 0x4, R4 ;  /* 0x0000000409027825 */ /* 0x008fca00078e0204 */
[----:B------:R-:W-:Y:S01]  /*0230*/  STG.E desc[UR4][R2.64], R7 ;  /* 0x0000000702007986 */ /* 0x000fe2000c101904 */
[----:B------:R-:W-:Y:S05]  /*0240*/  EXIT ;  /* 0x000000000000794d */ /* 0x000fea0003800000 */
.L_x_5:
        /* <DEDUP_REMOVED lines=11> */
.L_x_9:


//--------------------- .nv.shared.reserved.0     --------------------------
	.section	.nv.shared.reserved.0,"aw",@nobits
	.weak		__nv_reservedSMEM_offset_0_alias
	.size		__nv_reservedSMEM_offset_0_alias, 0, 64
	.other		__nv_reservedSMEM_offset_0_alias,@"STO_CUDA_RESERVED_SHARED STV_DEFAULT"
__nv_reservedSMEM_offset_0_alias:
	.zero		0
	.zero		64


//--------------------- .nv.constant0.kl_loss_back --------------------------
	.section	.nv.constant0.kl_loss_back,"a",@progbits
	.sectionflags	@""
	.align	4
.nv.constant0.kl_loss_back:
	.zero		944


//--------------------- .nv.constant0.kl_loss     --------------------------
	.section	.nv.constant0.kl_loss,"a",@progbits
	.sectionflags	@""
	.align	4
.nv.constant0.kl_loss:
	.zero		932


//--------------------- .nv.constant0.reparameterize_backward --------------------------
	.section	.nv.constant0.reparameterize_backward,"a",@progbits
	.sectionflags	@""
	.align	4
.nv.constant0.reparameterize_backward:
	.zero		940


//--------------------- .nv.constant0.reparameterize_forward --------------------------
	.section	.nv.constant0.reparameterize_forward,"a",@progbits
	.sectionflags	@""
	.align	4
.nv.constant0.reparameterize_forward:
	.zero		932


//--------------------- SYMBOLS --------------------------

	.type		.nv.reservedSmem.offset0,@object
	.size		.nv.reservedSmem.offset0,0x4
